//
// Generated by NVIDIA NVVM Compiler
//
// Compiler Build ID: CL-36424714
// Cuda compilation tools, release 13.0, V13.0.88
// Based on NVVM 20.0.0
//

.version 9.0
.target sm_100
.address_size 64

	// .globl	_Z14horspool_matchPcS_PiPjiiii

.visible .entry _Z14horspool_matchPcS_PiPjiiii(
	.param .u64 .ptr .align 1 _Z14horspool_matchPcS_PiPjiiii_param_0,
	.param .u64 .ptr .align 1 _Z14horspool_matchPcS_PiPjiiii_param_1,
	.param .u64 .ptr .align 1 _Z14horspool_matchPcS_PiPjiiii_param_2,
	.param .u64 .ptr .align 1 _Z14horspool_matchPcS_PiPjiiii_param_3,
	.param .u32 _Z14horspool_matchPcS_PiPjiiii_param_4,
	.param .u32 _Z14horspool_matchPcS_PiPjiiii_param_5,
	.param .u32 _Z14horspool_matchPcS_PiPjiiii_param_6,
	.param .u32 _Z14horspool_matchPcS_PiPjiiii_param_7
)
{
	.reg .pred 	%p<12>;
	.reg .b16 	%rs<5>;
	.reg .b32 	%r<57>;
	.reg .b64 	%rd<21>;

	ld.param.u64 	%rd6, [_Z14horspool_matchPcS_PiPjiiii_param_0];
	ld.param.u64 	%rd4, [_Z14horspool_matchPcS_PiPjiiii_param_1];
	ld.param.u64 	%rd7, [_Z14horspool_matchPcS_PiPjiiii_param_2];
	ld.param.u64 	%rd5, [_Z14horspool_matchPcS_PiPjiiii_param_3];
	ld.param.u32 	%r25, [_Z14horspool_matchPcS_PiPjiiii_param_4];
	ld.param.u32 	%r28, [_Z14horspool_matchPcS_PiPjiiii_param_5];
	ld.param.u32 	%r26, [_Z14horspool_matchPcS_PiPjiiii_param_6];
	ld.param.u32 	%r27, [_Z14horspool_matchPcS_PiPjiiii_param_7];
	cvta.to.global.u64 	%rd1, %rd7;
	cvta.to.global.u64 	%rd2, %rd6;
	mov.u32 	%r29, %tid.x;
	mov.u32 	%r30, %ntid.x;
	mov.u32 	%r31, %ctaid.x;
	mad.lo.s32 	%r1, %r30, %r31, %r29;
	setp.gt.s32 	%p1, %r1, %r28;
	@%p1 bra 	$L__BB0_21;
	mad.lo.s32 	%r33, %r25, %r1, %r27;
	add.s32 	%r55, %r33, -1;
	add.s32 	%r2, %r55, %r25;
	min.s32 	%r34, %r2, %r26;
	setp.le.s32 	%p2, %r34, %r55;
	mov.b32 	%r50, 0;
	@%p2 bra 	$L__BB0_20;
	setp.lt.s32 	%p3, %r27, 1;
	@%p3 bra 	$L__BB0_13;
	cvta.to.global.u64 	%rd3, %rd4;
	mov.b32 	%r50, 0;
$L__BB0_4:
	cvt.s64.s32 	%rd12, %r55;
	add.s64 	%rd13, %rd2, %rd12;
	ld.global.u8 	%rs1, [%rd13];
	setp.gt.u16 	%p7, %rs1, 125;
	@%p7 bra 	$L__BB0_11;
	mov.b32 	%r48, 0;
$L__BB0_6:
	not.b32 	%r40, %r48;
	add.s32 	%r41, %r27, %r40;
	cvt.s64.s32 	%rd14, %r41;
	add.s64 	%rd15, %rd3, %rd14;
	ld.global.u8 	%rs3, [%rd15];
	sub.s32 	%r42, %r55, %r48;
	cvt.s64.s32 	%rd16, %r42;
	add.s64 	%rd17, %rd2, %rd16;
	ld.global.u8 	%rs4, [%rd17];
	setp.ne.s16 	%p8, %rs3, %rs4;
	mov.u32 	%r49, %r48;
	@%p8 bra 	$L__BB0_8;
	add.s32 	%r48, %r48, 1;
	setp.ne.s32 	%p9, %r48, %r27;
	mov.u32 	%r49, %r27;
	@%p9 bra 	$L__BB0_6;
$L__BB0_8:
	setp.eq.s32 	%p10, %r49, %r27;
	@%p10 bra 	$L__BB0_10;
	cvt.u32.u16 	%r43, %rs1;
	mul.wide.u32 	%rd18, %r43, 4;
	add.s64 	%rd19, %rd1, %rd18;
	ld.global.u32 	%r44, [%rd19];
	add.s32 	%r55, %r44, %r55;
	bra.uni 	$L__BB0_12;
$L__BB0_10:
	add.s32 	%r50, %r50, 1;
	add.s32 	%r55, %r55, 1;
	bra.uni 	$L__BB0_12;
$L__BB0_11:
	add.s32 	%r55, %r55, 1;
$L__BB0_12:
	setp.lt.s32 	%p11, %r55, %r34;
	@%p11 bra 	$L__BB0_4;
	bra.uni 	$L__BB0_20;
$L__BB0_13:
	mov.b32 	%r50, 0;
$L__BB0_14:
	cvt.s64.s32 	%rd8, %r55;
	add.s64 	%rd9, %rd2, %rd8;
	ld.global.u8 	%rs2, [%rd9];
	setp.lt.u16 	%p4, %rs2, 126;
	@%p4 bra 	$L__BB0_16;
	add.s32 	%r55, %r55, 1;
	bra.uni 	$L__BB0_19;
$L__BB0_16:
	setp.ne.s32 	%p5, %r27, 0;
	@%p5 bra 	$L__BB0_18;
	add.s32 	%r50, %r50, 1;
	add.s32 	%r55, %r55, 1;
	bra.uni 	$L__BB0_19;
$L__BB0_18:
	cvt.u32.u16 	%r36, %rs2;
	mul.wide.u32 	%rd10, %r36, 4;
	add.s64 	%rd11, %rd1, %rd10;
	ld.global.u32 	%r37, [%rd11];
	add.s32 	%r55, %r37, %r55;
$L__BB0_19:
	setp.lt.s32 	%p6, %r55, %r34;
	@%p6 bra 	$L__BB0_14;
$L__BB0_20:
	cvta.to.global.u64 	%rd20, %rd5;
	atom.global.add.u32 	%r45, [%rd20], %r50;
$L__BB0_21:
	ret;

}


// ===== COMPILED SASS (sm_100) =====

	.target	sm_100

	.elftype	@"ET_EXEC"


//--------------------- .note.nv.tkinfo           --------------------------
	.section	.note.nv.tkinfo,"",@"SHT_NOTE"
	.sectionflags	@"SHF_NOTE_NV_TKINFO"
	.tkinfo
        /*0018*/ 	.word	0x00000002
        /*0030*/ 	.string	""
        /*0030*/ 	.string	"ptxas"
        /*0030*/ 	.string	"Cuda compilation tools, release 13.0, V13.0.88"
        /*0030*/ 	.string	"Build cuda_13.0.r13.0/compiler.36424714_0"
        /*0030*/ 	.string	"-arch sm_100 -m 64 "



//--------------------- .note.nv.cuinfo           --------------------------
	.section	.note.nv.cuinfo,"",@"SHT_NOTE"
	.sectionflags	@"SHF_NOTE_NV_CUINFO"
        /*0018*/ 	.short	0x0002
        /*001a*/ 	.short	0x0064
        /*001c*/ 	.short	0x0082
	.zero		2


//--------------------- .nv.info                  --------------------------
	.section	.nv.info,"",@"SHT_CUDA_INFO"
	.align	4


	//----- nvinfo : EIATTR_REGCOUNT
	.align		4
        /*0000*/ 	.byte	0x04, 0x2f
        /*0002*/ 	.short	(.L_1 - .L_0)
	.align		4
.L_0:
        /*0004*/ 	.word	index@(_Z14horspool_matchPcS_PiPjiiii)
        /*0008*/ 	.word	0x0000000e


	//----- nvinfo : EIATTR_FRAME_SIZE
	.align		4
.L_1:
        /*000c*/ 	.byte	0x04, 0x11
        /*000e*/ 	.short	(.L_3 - .L_2)
	.align		4
.L_2:
        /*0010*/ 	.word	index@(_Z14horspool_matchPcS_PiPjiiii)
        /*0014*/ 	.word	0x00000000


	//----- nvinfo : EIATTR_MIN_STACK_SIZE
	.align		4
.L_3:
        /*0018*/ 	.byte	0x04, 0x12
        /*001a*/ 	.short	(.L_5 - .L_4)
	.align		4
.L_4:
        /*001c*/ 	.word	index@(_Z14horspool_matchPcS_PiPjiiii)
        /*0020*/ 	.word	0x00000000
.L_5:


//--------------------- .nv.compat                --------------------------
	.section	.nv.compat,"",@"SHT_CUDA_COMPAT_INFO"
	.align	4
        /*0000*/ 	.byte	0x02, 0x09, 0x00, 0x00, 0x02, 0x02, 0x01, 0x00, 0x02, 0x05, 0x05, 0x00, 0x03, 0x07, 0x01, 0x01
        /*0010*/ 	.byte	0x02, 0x03, 0x00, 0x00, 0x02, 0x06, 0x01, 0x00, 0x04, 0x0b, 0x08, 0x00, 0x09, 0x00, 0x00, 0x00
        /*0020*/ 	.byte	0x00, 0x00, 0x00, 0x00


//--------------------- .nv.info._Z14horspool_matchPcS_PiPjiiii --------------------------
	.section	.nv.info._Z14horspool_matchPcS_PiPjiiii,"",@"SHT_CUDA_INFO"
	.sectionflags	@""
	.align	4


	//----- nvinfo : EIATTR_CUDA_API_VERSION
	.align		4
        /*0000*/ 	.byte	0x04, 0x37
        /*0002*/ 	.short	(.L_7 - .L_6)
.L_6:
        /*0004*/ 	.word	0x00000082


	//----- nvinfo : EIATTR_KPARAM_INFO
	.align		4
.L_7:
        /*0008*/ 	.byte	0x04, 0x17
        /*000a*/ 	.short	(.L_9 - .L_8)
.L_8:
        /*000c*/ 	.word	0x00000000
        /*0010*/ 	.short	0x0007
        /*0012*/ 	.short	0x002c
        /*0014*/ 	.byte	0x00, 0xf0, 0x11, 0x00


	//----- nvinfo : EIATTR_KPARAM_INFO
	.align		4
.L_9:
        /*0018*/ 	.byte	0x04, 0x17
        /*001a*/ 	.short	(.L_11 - .L_10)
.L_10:
        /*001c*/ 	.word	0x00000000
        /*0020*/ 	.short	0x0006
        /*0022*/ 	.short	0x0028
        /*0024*/ 	.byte	0x00, 0xf0, 0x11, 0x00


	//----- nvinfo : EIATTR_KPARAM_INFO
	.align		4
.L_11:
        /*0028*/ 	.byte	0x04, 0x17
        /*002a*/ 	.short	(.L_13 - .L_12)
.L_12:
        /*002c*/ 	.word	0x00000000
        /*0030*/ 	.short	0x0005
        /*0032*/ 	.short	0x0024
        /*0034*/ 	.byte	0x00, 0xf0, 0x11, 0x00


	//----- nvinfo : EIATTR_KPARAM_INFO
	.align		4
.L_13:
        /*0038*/ 	.byte	0x04, 0x17
        /*003a*/ 	.short	(.L_15 - .L_14)
.L_14:
        /*003c*/ 	.word	0x00000000
        /*0040*/ 	.short	0x0004
        /*0042*/ 	.short	0x0020
        /*0044*/ 	.byte	0x00, 0xf0, 0x11, 0x00


	//----- nvinfo : EIATTR_KPARAM_INFO
	.align		4
.L_15:
        /*0048*/ 	.byte	0x04, 0x17
        /*004a*/ 	.short	(.L_17 - .L_16)
.L_16:
        /*004c*/ 	.word	0x00000000
        /*0050*/ 	.short	0x0003
        /*0052*/ 	.short	0x0018
        /*0054*/ 	.byte	0x00, 0xf5, 0x21, 0x00


	//----- nvinfo : EIATTR_KPARAM_INFO
	.align		4
.L_17:
        /*0058*/ 	.byte	0x04, 0x17
        /*005a*/ 	.short	(.L_19 - .L_18)
.L_18:
        /*005c*/ 	.word	0x00000000
        /*0060*/ 	.short	0x0002
        /*0062*/ 	.short	0x0010
        /*0064*/ 	.byte	0x00, 0xf5, 0x21, 0x00


	//----- nvinfo : EIATTR_KPARAM_INFO
	.align		4
.L_19:
        /*0068*/ 	.byte	0x04, 0x17
        /*006a*/ 	.short	(.L_21 - .L_20)
.L_20:
        /*006c*/ 	.word	0x00000000
        /*0070*/ 	.short	0x0001
        /*0072*/ 	.short	0x0008
        /*0074*/ 	.byte	0x00, 0xf5, 0x21, 0x00


	//----- nvinfo : EIATTR_KPARAM_INFO
	.align		4
.L_21:
        /*0078*/ 	.byte	0x04, 0x17
        /*007a*/ 	.short	(.L_23 - .L_22)
.L_22:
        /*007c*/ 	.word	0x00000000
        /*0080*/ 	.short	0x0000
        /*0082*/ 	.short	0x0000
        /*0084*/ 	.byte	0x00, 0xf5, 0x21, 0x00


	//----- nvinfo : EIATTR_SPARSE_MMA_MASK
	.align		4
.L_23:
        /*0088*/ 	.byte	0x03, 0x50
        /*008a*/ 	.short	0x0000


	//----- nvinfo : EIATTR_MAXREG_COUNT
	.align		4
        /*008c*/ 	.byte	0x03, 0x1b
        /*008e*/ 	.short	0x00ff


	//----- nvinfo : EIATTR_MERCURY_ISA_VERSION
	.align		4
        /*0090*/ 	.byte	0x03, 0x5f
        /*0092*/ 	.short	0x0101


	//----- nvinfo : EIATTR_INT_WARP_WIDE_INSTR_OFFSETS
	.align		4
        /*0094*/ 	.byte	0x04, 0x31
        /*0096*/ 	.short	(.L_25 - .L_24)


	//   ....[0]....
.L_24:
        /*0098*/ 	.word	0x00000580


	//   ....[1]....
        /*009c*/ 	.word	0x000005a0


	//----- nvinfo : EIATTR_VRC_CTA_INIT_COUNT
	.align		4
.L_25:
        /*00a0*/ 	.byte	0x02, 0x4a
	.zero		1
	.zero		1


	//----- nvinfo : EIATTR_EXIT_INSTR_OFFSETS
	.align		4
        /*00a4*/ 	.byte	0x04, 0x1c
        /*00a6*/ 	.short	(.L_27 - .L_26)


	//   ....[0]....
.L_26:
        /*00a8*/ 	.word	0x00000070


	//   ....[1]....
        /*00ac*/ 	.word	0x000005f0


	//----- nvinfo : EIATTR_CRS_STACK_SIZE
	.align		4
.L_27:
        /*00b0*/ 	.byte	0x04, 0x1e
        /*00b2*/ 	.short	(.L_29 - .L_28)
.L_28:
        /*00b4*/ 	.word	0x00000000


	//----- nvinfo : EIATTR_CBANK_PARAM_SIZE
	.align		4
.L_29:
        /*00b8*/ 	.byte	0x03, 0x19
        /*00ba*/ 	.short	0x0030


	//----- nvinfo : EIATTR_PARAM_CBANK
	.align		4
        /*00bc*/ 	.byte	0x04, 0x0a
        /*00be*/ 	.short	(.L_31 - .L_30)
	.align		4
.L_30:
        /*00c0*/ 	.word	index@(.nv.constant0._Z14horspool_matchPcS_PiPjiiii)
        /*00c4*/ 	.short	0x0380
        /*00c6*/ 	.short	0x0030


	//----- nvinfo : EIATTR_SW_WAR
	.align		4
.L_31:
        /*00c8*/ 	.byte	0x04, 0x36
        /*00ca*/ 	.short	(.L_33 - .L_32)
.L_32:
        /*00cc*/ 	.word	0x00000008
.L_33:


//--------------------- .nv.callgraph             --------------------------
	.section	.nv.callgraph,"",@"SHT_CUDA_CALLGRAPH"
	.align	4
	.sectionentsize	8
	.align		4
        /*0000*/ 	.word	0x00000000
	.align		4
        /*0004*/ 	.word	0xffffffff
	.align		4
        /*0008*/ 	.word	0x00000000
	.align		4
        /*000c*/ 	.word	0xfffffffe
	.align		4
        /*0010*/ 	.word	0x00000000
	.align		4
        /*0014*/ 	.word	0xfffffffd
	.align		4
        /*0018*/ 	.word	0x00000000
	.align		4
        /*001c*/ 	.word	0xfffffffc


//--------------------- .text._Z14horspool_matchPcS_PiPjiiii --------------------------
	.section	.text._Z14horspool_matchPcS_PiPjiiii,"ax",@progbits
	.align	128
        .global         _Z14horspool_matchPcS_PiPjiiii
        .type           _Z14horspool_matchPcS_PiPjiiii,@function
        .size           _Z14horspool_matchPcS_PiPjiiii,(.L_x_15 - _Z14horspool_matchPcS_PiPjiiii)
        .other          _Z14horspool_matchPcS_PiPjiiii,@"STO_CUDA_ENTRY STV_DEFAULT"
_Z14horspool_matchPcS_PiPjiiii:
.text._Z14horspool_matchPcS_PiPjiiii:
[----:B------:R-:W-:Y:S01]  /*0000*/  LDC R1, c[0x0][0x37c] ;  /* 0x0000df00ff017b82 */ /* 0x000fe20000000800 */
[----:B------:R-:W0:Y:S01]  /*0010*/  S2R R0, SR_TID.X ;  /* 0x0000000000007919 */ /* 0x000e220000002100 */
[----:B------:R-:W0:Y:S01]  /*0020*/  LDCU UR4, c[0x0][0x360] ;  /* 0x00006c00ff0477ac */ /* 0x000e220008000800 */
[----:B------:R-:W0:Y:S01]  /*0030*/  S2R R3, SR_CTAID.X ;  /* 0x0000000000037919 */ /* 0x000e220000002500 */
[----:B------:R-:W1:Y:S01]  /*0040*/  LDCU UR5, c[0x0][0x3a4] ;  /* 0x00007480ff0577ac */ /* 0x000e620008000800 */
[----:B0-----:R-:W-:-:S05]  /*0050*/  IMAD R0, R3, UR4, R0 ;  /* 0x0000000403007c24 */ /* 0x001fca000f8e0200 */
[----:B-1----:R-:W-:-:S13]  /*0060*/  ISETP.GT.AND P0, PT, R0, UR5, PT ;  /* 0x0000000500007c0c */ /* 0x002fda000bf04270 */
[----:B------:R-:W-:Y:S05]  /*0070*/  @P0 EXIT ;  /* 0x000000000000094d */ /* 0x000fea0003800000 */
[----:B------:R-:W0:Y:S01]  /*0080*/  LDC.64 R4, c[0x0][0x3a8] ;  /* 0x0000ea00ff047b82 */ /* 0x000e220000000a00 */
[----:B------:R-:W0:Y:S01]  /*0090*/  LDCU UR4, c[0x0][0x3a0] ;  /* 0x00007400ff0477ac */ /* 0x000e220008000800 */
[----:B------:R-:W-:Y:S01]  /*00a0*/  BSSY.RECONVERGENT B0, `(.L_x_0) ;  /* 0x000004c000007945 */ /* 0x000fe20003800200 */
[----:B------:R-:W1:Y:S01]  /*00b0*/  LDCU.64 UR6, c[0x0][0x358] ;  /* 0x00006b00ff0677ac */ /* 0x000e620008000a00 */
[----:B------:R-:W2:Y:S01]  /*00c0*/  LDCU UR14, c[0x0][0x3ac] ;  /* 0x00007580ff0e77ac */ /* 0x000ea20008000800 */
[----:B------:R-:W3:Y:S01]  /*00d0*/  LDCU.64 UR12, c[0x0][0x380] ;  /* 0x00007000ff0c77ac */ /* 0x000ee20008000a00 */
[----:B------:R-:W4:Y:S01]  /*00e0*/  LDCU.128 UR8, c[0x0][0x380] ;  /* 0x00007000ff0877ac */ /* 0x000f220008000c00 */
[----:B0-----:R-:W-:-:S04]  /*00f0*/  IMAD R0, R0, UR4, R5 ;  /* 0x0000000400007c24 */ /* 0x001fc8000f8e0205 */
[----:B------:R-:W-:Y:S02]  /*0100*/  VIADD R3, R0, 0xffffffff ;  /* 0xffffffff00037836 */ /* 0x000fe40000000000 */
[----:B------:R-:W-:-:S03]  /*0110*/  IMAD.MOV.U32 R0, RZ, RZ, RZ ;  /* 0x000000ffff007224 */ /* 0x000fc600078e00ff */
[----:B------:R-:W-:-:S04]  /*0120*/  VIADDMNMX R2, R3, UR4, R4, PT ;  /* 0x0000000403027c46 */ /* 0x000fc8000b800104 */
[----:B------:R-:W-:-:S13]  /*0130*/  ISETP.GT.AND P0, PT, R2, R3, PT ;  /* 0x000000030200720c */ /* 0x000fda0003f04270 */
[----:B-1234-:R-:W-:Y:S05]  /*0140*/  @!P0 BRA `(.L_x_1) ;  /* 0x0000000400048947 */ /* 0x01efea0003800000 */
[----:B------:R-:W-:-:S13]  /*0150*/  ISETP.GE.AND P0, PT, R5, 0x1, PT ;  /* 0x000000010500780c */ /* 0x000fda0003f06270 */
[----:B------:R-:W-:Y:S05]  /*0160*/  @!P0 BRA `(.L_x_2) ;  /* 0x0000000000ac8947 */ /* 0x000fea0003800000 */
[----:B------:R-:W-:-:S07]  /*0170*/  IMAD.MOV.U32 R0, RZ, RZ, RZ ;  /* 0x000000ffff007224 */ /* 0x000fce00078e00ff */
.L_x_10:
[----:B0-----:R-:W0:Y:S02]  /*0180*/  LDCU.64 UR4, c[0x0][0x380] ;  /* 0x00007000ff0477ac */ /* 0x001e240008000a00 */
[----:B0-----:R-:W-:-:S04]  /*0190*/  IADD3 R4, P0, PT, R3, UR4, RZ ;  /* 0x0000000403047c10 */ /* 0x001fc8000ff1e0ff */
[----:B------:R-:W-:-:S05]  /*01a0*/  LEA.HI.X.SX32 R5, R3, UR5, 0x1, P0 ;  /* 0x0000000503057c11 */ /* 0x000fca00080f0eff */
[----:B------:R-:W2:Y:S01]  /*01b0*/  LDG.E.U8 R9, desc[UR6][R4.64] ;  /* 0x0000000604097981 */ /* 0x000ea2000c1e1100 */
[----:B------:R-:W-:Y:S01]  /*01c0*/  BSSY.RECONVERGENT B1, `(.L_x_3) ;  /* 0x0000022000017945 */ /* 0x000fe20003800200 */
[----:B--2---:R-:W-:-:S13]  /*01d0*/  ISETP.GT.U32.AND P0, PT, R9, 0x7d, PT ;  /* 0x0000007d0900780c */ /* 0x004fda0003f04070 */
[----:B------:R-:W-:Y:S05]  /*01e0*/  @P0 BRA `(.L_x_4) ;  /* 0x0000000000780947 */ /* 0x000fea0003800000 */
[----:B------:R-:W0:Y:S01]  /*01f0*/  LDC R10, c[0x0][0x3ac] ;  /* 0x0000eb00ff0a7b82 */ /* 0x000e220000000800 */
[----:B------:R-:W-:Y:S01]  /*0200*/  BSSY.RECONVERGENT B2, `(.L_x_5) ;  /* 0x0000012000027945 */ /* 0x000fe20003800200 */
[----:B------:R-:W-:-:S06]  /*0210*/  IMAD.MOV.U32 R8, RZ, RZ, RZ ;  /* 0x000000ffff087224 */ /* 0x000fcc00078e00ff */
[----:B------:R-:W1:Y:S02]  /*0220*/  LDC R11, c[0x0][0x3ac] ;  /* 0x0000eb00ff0b7b82 */ /* 0x000e640000000800 */
.L_x_7:
[----:B------:R-:W-:Y:S01]  /*0230*/  LOP3.LUT R4, RZ, R8, RZ, 0x33, !PT ;  /* 0x00000008ff047212 */ /* 0x000fe200078e33ff */
[----:B------:R-:W-:-:S04]  /*0240*/  IMAD.IADD R7, R3, 0x1, -R8 ;  /* 0x0000000103077824 */ /* 0x000fc800078e0a08 */
[----:B-1----:R-:W-:Y:S01]  /*0250*/  IMAD.IADD R5, R4, 0x1, R11 ;  /* 0x0000000104057824 */ /* 0x002fe200078e020b */
[----:B------:R-:W-:-:S04]  /*0260*/  IADD3 R6, P1, PT, R7, UR8, RZ ;  /* 0x0000000807067c10 */ /* 0x000fc8000ff3e0ff */
[----:B------:R-:W-:Y:S02]  /*0270*/  IADD3 R4, P0, PT, R5, UR10, RZ ;  /* 0x0000000a05047c10 */ /* 0x000fe4000ff1e0ff */
[----:B------:R-:W-:Y:S02]  /*0280*/  LEA.HI.X.SX32 R7, R7, UR9, 0x1, P1 ;  /* 0x0000000907077c11 */ /* 0x000fe400088f0eff */
[----:B------:R-:W-:-:S04]  /*0290*/  LEA.HI.X.SX32 R5, R5, UR11, 0x1, P0 ;  /* 0x0000000b05057c11 */ /* 0x000fc800080f0eff */
[----:B------:R-:W2:Y:S04]  /*02a0*/  LDG.E.U8 R7, desc[UR6][R6.64] ;  /* 0x0000000606077981 */ /* 0x000ea8000c1e1100 */
[----:B------:R-:W2:Y:S02]  /*02b0*/  LDG.E.U8 R4, desc[UR6][R4.64] ;  /* 0x0000000604047981 */ /* 0x000ea4000c1e1100 */
[----:B--2---:R-:W-:-:S13]  /*02c0*/  ISETP.NE.AND P0, PT, R4, R7, PT ;  /* 0x000000070400720c */ /* 0x004fda0003f05270 */
[----:B------:R-:W-:Y:S05]  /*02d0*/  @P0 BRA `(.L_x_6) ;  /* 0x0000000000100947 */ /* 0x000fea0003800000 */
[----:B------:R-:W-:-:S05]  /*02e0*/  VIADD R8, R8, 0x1 ;  /* 0x0000000108087836 */ /* 0x000fca0000000000 */
[----:B------:R-:W-:-:S13]  /*02f0*/  ISETP.NE.AND P0, PT, R8, R11, PT ;  /* 0x0000000b0800720c */ /* 0x000fda0003f05270 */
[----:B------:R-:W-:Y:S05]  /*0300*/  @P0 BRA `(.L_x_7) ;  /* 0xfffffffc00c80947 */ /* 0x000fea000383ffff */
[----:B0-----:R-:W-:-:S07]  /*0310*/  IMAD.MOV.U32 R8, RZ, RZ, R10 ;  /* 0x000000ffff087224 */ /* 0x001fce00078e000a */
.L_x_6:
[----:B------:R-:W-:Y:S05]  /*0320*/  BSYNC.RECONVERGENT B2 ;  /* 0x0000000000027941 */ /* 0x000fea0003800200 */
.L_x_5:
[----:B------:R-:W-:-:S13]  /*0330*/  ISETP.NE.AND P0, PT, R8, R11, PT ;  /* 0x0000000b0800720c */ /* 0x000fda0003f05270 */
[----:B------:R-:W-:Y:S05]  /*0340*/  @!P0 BRA `(.L_x_8) ;  /* 0x0000000000148947 */ /* 0x000fea0003800000 */
[----:B------:R-:W1:Y:S02]  /*0350*/  LDC.64 R4, c[0x0][0x390] ;  /* 0x0000e400ff047b82 */ /* 0x000e640000000a00 */
[----:B-1----:R-:W-:-:S06]  /*0360*/  IMAD.WIDE.U32 R4, R9, 0x4, R4 ;  /* 0x0000000409047825 */ /* 0x002fcc00078e0004 */
[----:B------:R-:W2:Y:S02]  /*0370*/  LDG.E R4, desc[UR6][R4.64] ;  /* 0x0000000604047981 */ /* 0x000ea4000c1e1900 */
[----:B--2---:R-:W-:Y:S01]  /*0380*/  IMAD.IADD R3, R4, 0x1, R3 ;  /* 0x0000000104037824 */ /* 0x004fe200078e0203 */
[----:B------:R-:W-:Y:S06]  /*0390*/  BRA `(.L_x_9) ;  /* 0x0000000000107947 */ /* 0x000fec0003800000 */
.L_x_8:
[----:B------:R-:W-:Y:S01]  /*03a0*/  IADD3 R0, PT, PT, R0, 0x1, RZ ;  /* 0x0000000100007810 */ /* 0x000fe20007ffe0ff */
[----:B------:R-:W-:Y:S01]  /*03b0*/  VIADD R3, R3, 0x1 ;  /* 0x0000000103037836 */ /* 0x000fe20000000000 */
[----:B------:R-:W-:Y:S06]  /*03c0*/  BRA `(.L_x_9) ;  /* 0x0000000000047947 */ /* 0x000fec0003800000 */
.L_x_4:
[----:B------:R-:W-:-:S07]  /*03d0*/  VIADD R3, R3, 0x1 ;  /* 0x0000000103037836 */ /* 0x000fce0000000000 */
.L_x_9:
[----:B------:R-:W-:Y:S05]  /*03e0*/  BSYNC.RECONVERGENT B1 ;  /* 0x0000000000017941 */ /* 0x000fea0003800200 */
.L_x_3:
[----:B------:R-:W-:-:S13]  /*03f0*/  ISETP.GE.AND P0, PT, R3, R2, PT ;  /* 0x000000020300720c */ /* 0x000fda0003f06270 */
[----:B------:R-:W-:Y:S05]  /*0400*/  @!P0 BRA `(.L_x_10) ;  /* 0xfffffffc005c8947 */ /* 0x000fea000383ffff */
[----:B------:R-:W-:Y:S05]  /*0410*/  BRA `(.L_x_1) ;  /* 0x0000000000507947 */ /* 0x000fea0003800000 */
.L_x_2:
[----:B------:R-:W0:Y:S01]  /*0420*/  LDC.64 R6, c[0x0][0x390] ;  /* 0x0000e400ff067b82 */ /* 0x000e220000000a00 */
[----:B------:R-:W-:-:S07]  /*0430*/  IMAD.MOV.U32 R0, RZ, RZ, RZ ;  /* 0x000000ffff007224 */ /* 0x000fce00078e00ff */
.L_x_13:
[----:B------:R-:W-:-:S04]  /*0440*/  IADD3 R4, P0, PT, R3, UR12, RZ ;  /* 0x0000000c03047c10 */ /* 0x000fc8000ff1e0ff */
[----:B------:R-:W-:-:S06]  /*0450*/  LEA.HI.X.SX32 R5, R3, UR13, 0x1, P0 ;  /* 0x0000000d03057c11 */ /* 0x000fcc00080f0eff */
[----:B------:R-:W2:Y:S01]  /*0460*/  LDG.E.U8 R5, desc[UR6][R4.64] ;  /* 0x0000000604057981 */ /* 0x000ea2000c1e1100 */
[----:B------:R-:W-:Y:S01]  /*0470*/  BSSY.RECONVERGENT B1, `(.L_x_11) ;  /* 0x000000c000017945 */ /* 0x000fe20003800200 */
[----:B------:R-:W-:Y:S01]  /*0480*/  IMAD.MOV.U32 R9, RZ, RZ, R3 ;  /* 0x000000ffff097224 */ /* 0x000fe200078e0003 */
[----:B--2---:R-:W-:-:S13]  /*0490*/  ISETP.GE.U32.AND P0, PT, R5, 0x7e, PT ;  /* 0x0000007e0500780c */ /* 0x004fda0003f06070 */
[----:B------:R-:W-:Y:S01]  /*04a0*/  @P0 VIADD R3, R3, 0x1 ;  /* 0x0000000103030836 */ /* 0x000fe20000000000 */
[----:B------:R-:W-:Y:S06]  /*04b0*/  @P0 BRA `(.L_x_12) ;  /* 0x00000000001c0947 */ /* 0x000fec0003800000 */
[----:B------:R-:W-:-:S13]  /*04c0*/  ISETP.NE.AND P0, PT, RZ, UR14, PT ;  /* 0x0000000eff007c0c */ /* 0x000fda000bf05270 */
[----:B------:R-:W-:Y:S01]  /*04d0*/  @!P0 IADD3 R0, PT, PT, R0, 0x1, RZ ;  /* 0x0000000100008810 */ /* 0x000fe20007ffe0ff */
[----:B------:R-:W-:Y:S01]  /*04e0*/  @!P0 VIADD R3, R9, 0x1 ;  /* 0x0000000109038836 */ /* 0x000fe20000000000 */
[----:B------:R-:W-:Y:S06]  /*04f0*/  @!P0 BRA `(.L_x_12) ;  /* 0x00000000000c8947 */ /* 0x000fec0003800000 */
[----:B0-----:R-:W-:-:S06]  /*0500*/  IMAD.WIDE.U32 R4, R5, 0x4, R6 ;  /* 0x0000000405047825 */ /* 0x001fcc00078e0006 */
[----:B------:R-:W2:Y:S02]  /*0510*/  LDG.E R4, desc[UR6][R4.64] ;  /* 0x0000000604047981 */ /* 0x000ea4000c1e1900 */
[----:B--2---:R-:W-:-:S07]  /*0520*/  IMAD.IADD R3, R4, 0x1, R9 ;  /* 0x0000000104037824 */ /* 0x004fce00078e0209 */
.L_x_12:
[----:B------:R-:W-:Y:S05]  /*0530*/  BSYNC.RECONVERGENT B1 ;  /* 0x0000000000017941 */ /* 0x000fea0003800200 */
.L_x_11:
[----:B------:R-:W-:-:S13]  /*0540*/  ISETP.GE.AND P0, PT, R3, R2, PT ;  /* 0x000000020300720c */ /* 0x000fda0003f06270 */
[----:B------:R-:W-:Y:S05]  /*0550*/  @!P0 BRA `(.L_x_13) ;  /* 0xfffffffc00b88947 */ /* 0x000fea000383ffff */
.L_x_1:
[----:B------:R-:W-:Y:S05]  /*0560*/  BSYNC.RECONVERGENT B0 ;  /* 0x0000000000007941 */ /* 0x000fea0003800200 */
.L_x_0:
[----:B------:R-:W1:Y:S01]  /*0570*/  S2R R4, SR_LANEID ;  /* 0x0000000000047919 */ /* 0x000e620000000000 */
[----:B------:R-:W2:Y:S08]  /*0580*/  REDUX.SUM UR5, R0 ;  /* 0x00000000000573c4 */ /* 0x000eb0000000c000 */
[----:B------:R-:W3:Y:S01]  /*0590*/  LDC.64 R2, c[0x0][0x398] ;  /* 0x0000e600ff027b82 */ /* 0x000ee20000000a00 */
[----:B------:R-:W-:-:S02]  /*05a0*/  VOTEU.ANY UR4, UPT, PT ;  /* 0x0000000000047886 */ /* 0x000fc400038e0100 */
[----:B------:R-:W-:Y:S01]  /*05b0*/  UFLO.U32 UR4, UR4 ;  /* 0x00000004000472bd */ /* 0x000fe200080e0000 */
[----:B--2---:R-:W-:-:S05]  /*05c0*/  IMAD.U32 R5, RZ, RZ, UR5 ;  /* 0x00000005ff057e24 */ /* 0x004fca000f8e00ff */
[----:B-1----:R-:W-:-:S13]  /*05d0*/  ISETP.EQ.U32.AND P0, PT, R4, UR4, PT ;  /* 0x0000000404007c0c */ /* 0x002fda000bf02070 */
[----:B---3--:R-:W-:Y:S01]  /*05e0*/  @P0 REDG.E.ADD.STRONG.GPU desc[UR6][R2.64], R5 ;  /* 0x000000050200098e */ /* 0x008fe2000c12e106 */
[----:B------:R-:W-:Y:S05]  /*05f0*/  EXIT ;  /* 0x000000000000794d */ /* 0x000fea0003800000 */
.L_x_14:
[----:B------:R-:W-:-:S00]  /*0600*/  BRA `(.L_x_14) ;  /* 0xfffffffc00fc7947 */ /* 0x000fc0000383ffff */
[----:B------:R-:W-:-:S00]  /*0610*/  NOP ;  /* 0x0000000000007918 */ /* 0x000fc00000000000 */
        /* <DEDUP_REMOVED lines=14> */
.L_x_15:


//--------------------- .nv.shared.reserved.0     --------------------------
	.section	.nv.shared.reserved.0,"aw",@nobits
	.weak		__nv_reservedSMEM_offset_0_alias
	.size		__nv_reservedSMEM_offset_0_alias, 0, 64
	.other		__nv_reservedSMEM_offset_0_alias,@"STO_CUDA_RESERVED_SHARED STV_DEFAULT"
__nv_reservedSMEM_offset_0_alias:
	.zero		0
	.zero		64


//--------------------- .nv.constant0._Z14horspool_matchPcS_PiPjiiii --------------------------
	.section	.nv.constant0._Z14horspool_matchPcS_PiPjiiii,"a",@progbits
	.sectionflags	@""
	.align	4
.nv.constant0._Z14horspool_matchPcS_PiPjiiii:
	.zero		944


//--------------------- SYMBOLS --------------------------

	.type		.nv.reservedSmem.offset0,@object
	.size		.nv.reservedSmem.offset0,0x4
